	.headerflags	@"EF_CUDA_TEXMODE_UNIFIED EF_CUDA_64BIT_ADDRESS EF_CUDA_ACCELERATORS EF_CUDA_SM90 EF_CUDA_VIRTUAL_SM(EF_CUDA_SM90)"
	.elftype	@"ET_EXEC"


//--------------------- .nv.info                  --------------------------
	.section	.nv.info,"",@"SHT_CUDA_INFO"
	.align	4


	//----- nvinfo : EIATTR_REGCOUNT
	.align		4
        /*0000*/ 	.byte	0x04, 0x2f
        /*0002*/ 	.short	(.L_1 - .L_0)
	.align		4
.L_0:
        /*0004*/ 	.word	index@(triton_poi_fused_add_div_hardtanh_mul_31)
        /*0008*/ 	.word	0x0000000c


	//----- nvinfo : EIATTR_MIN_STACK_SIZE
	.align		4
.L_1:
        /*000c*/ 	.byte	0x04, 0x12
        /*000e*/ 	.short	(.L_3 - .L_2)
	.align		4
.L_2:
        /*0010*/ 	.word	index@(triton_poi_fused_add_div_hardtanh_mul_31)
        /*0014*/ 	.word	0x00000000


	//----- nvinfo : EIATTR_FRAME_SIZE
	.align		4
.L_3:
        /*0018*/ 	.byte	0x04, 0x11
        /*001a*/ 	.short	(.L_5 - .L_4)
	.align		4
.L_4:
        /*001c*/ 	.word	index@(triton_poi_fused_add_div_hardtanh_mul_31)
        /*0020*/ 	.word	0x00000000


	//----- nvinfo : EIATTR_MIN_STACK_SIZE
	.align		4
.L_5:
        /*0024*/ 	.byte	0x04, 0x12
        /*0026*/ 	.short	(.L_7 - .L_6)
	.align		4
.L_6:
        /*0028*/ 	.word	index@(triton_poi_fused_add_div_hardtanh_mul_31)
        /*002c*/ 	.word	0x00000000
.L_7:


//--------------------- .nv.info.triton_poi_fused_add_div_hardtanh_mul_31 --------------------------
	.section	.nv.info.triton_poi_fused_add_div_hardtanh_mul_31,"",@"SHT_CUDA_INFO"
	.sectionflags	@""
	.align	4


	//----- nvinfo : EIATTR_CUDA_API_VERSION
	.align		4
        /*0000*/ 	.byte	0x04, 0x37
        /*0002*/ 	.short	(.L_9 - .L_8)
.L_8:
        /*0004*/ 	.word	0x0000007c


	//----- nvinfo : EIATTR_KPARAM_INFO
	.align		4
.L_9:
        /*0008*/ 	.byte	0x04, 0x17
        /*000a*/ 	.short	(.L_11 - .L_10)
.L_10:
        /*000c*/ 	.word	0x00000000
        /*0010*/ 	.short	0x0003
        /*0012*/ 	.short	0x0018
        /*0014*/ 	.byte	0x00, 0xf0, 0x11, 0x00


	//----- nvinfo : EIATTR_KPARAM_INFO
	.align		4
.L_11:
        /*0018*/ 	.byte	0x04, 0x17
        /*001a*/ 	.short	(.L_13 - .L_12)
.L_12:
        /*001c*/ 	.word	0x00000000
        /*0020*/ 	.short	0x0002
        /*0022*/ 	.short	0x0010
        /*0024*/ 	.byte	0x00, 0xf4, 0x21, 0x00


	//----- nvinfo : EIATTR_KPARAM_INFO
	.align		4
.L_13:
        /*0028*/ 	.byte	0x04, 0x17
        /*002a*/ 	.short	(.L_15 - .L_14)
.L_14:
        /*002c*/ 	.word	0x00000000
        /*0030*/ 	.short	0x0001
        /*0032*/ 	.short	0x0008
        /*0034*/ 	.byte	0x00, 0xf4, 0x21, 0x00


	//----- nvinfo : EIATTR_KPARAM_INFO
	.align		4
.L_15:
        /*0038*/ 	.byte	0x04, 0x17
        /*003a*/ 	.short	(.L_17 - .L_16)
.L_16:
        /*003c*/ 	.word	0x00000000
        /*0040*/ 	.short	0x0000
        /*0042*/ 	.short	0x0000
        /*0044*/ 	.byte	0x00, 0xf4, 0x21, 0x00


	//----- nvinfo : EIATTR_SPARSE_MMA_MASK
	.align		4
.L_17:
        /*0048*/ 	.byte	0x03, 0x50
        /*004a*/ 	.short	0x0000


	//----- nvinfo : EIATTR_MAXREG_COUNT
	.align		4
        /*004c*/ 	.byte	0x03, 0x1b
        /*004e*/ 	.short	0x00ff


	//----- nvinfo : EIATTR_EXIT_INSTR_OFFSETS
	.align		4
        /*0050*/ 	.byte	0x04, 0x1c
        /*0052*/ 	.short	(.L_19 - .L_18)


	//   ....[0]....
.L_18:
        /*0054*/ 	.word	0x00000290


	//   ....[1]....
        /*0058*/ 	.word	0x000002b0


	//----- nvinfo : EIATTR_REQNTID
	.align		4
.L_19:
        /*005c*/ 	.byte	0x04, 0x10
        /*005e*/ 	.short	(.L_21 - .L_20)
.L_20:
        /*0060*/ 	.word	0x00000080
        /*0064*/ 	.word	0x00000001
        /*0068*/ 	.word	0x00000001


	//----- nvinfo : EIATTR_CBANK_PARAM_SIZE
	.align		4
.L_21:
        /*006c*/ 	.byte	0x03, 0x19
        /*006e*/ 	.short	0x001c


	//----- nvinfo : EIATTR_PARAM_CBANK
	.align		4
        /*0070*/ 	.byte	0x04, 0x0a
        /*0072*/ 	.short	(.L_23 - .L_22)
	.align		4
.L_22:
        /*0074*/ 	.word	index@(.nv.constant0.triton_poi_fused_add_div_hardtanh_mul_31)
        /*0078*/ 	.short	0x0210
        /*007a*/ 	.short	0x001c


	//----- nvinfo : EIATTR_SW_WAR
	.align		4
.L_23:
        /*007c*/ 	.byte	0x04, 0x36
        /*007e*/ 	.short	(.L_25 - .L_24)
.L_24:
        /*0080*/ 	.word	0x00000008
.L_25:


//--------------------- .nv.callgraph             --------------------------
	.section	.nv.callgraph,"",@"SHT_CUDA_CALLGRAPH"
	.align	4
	.sectionentsize	8
	.align		4
        /*0000*/ 	.word	0x00000000
	.align		4
        /*0004*/ 	.word	0xffffffff
	.align		4
        /*0008*/ 	.word	0x00000000
	.align		4
        /*000c*/ 	.word	0xfffffffe
	.align		4
        /*0010*/ 	.word	0x00000000
	.align		4
        /*0014*/ 	.word	0xfffffffd
	.align		4
        /*0018*/ 	.word	0x00000000
	.align		4
        /*001c*/ 	.word	0xfffffffc


//--------------------- .text.triton_poi_fused_add_div_hardtanh_mul_31 --------------------------
	.section	.text.triton_poi_fused_add_div_hardtanh_mul_31,"ax",@progbits
	.align	128
        .global         triton_poi_fused_add_div_hardtanh_mul_31
        .type           triton_poi_fused_add_div_hardtanh_mul_31,@function
        .size           triton_poi_fused_add_div_hardtanh_mul_31,(.L_x_1 - triton_poi_fused_add_div_hardtanh_mul_31)
        .other          triton_poi_fused_add_div_hardtanh_mul_31,@"STO_CUDA_ENTRY STV_DEFAULT"
triton_poi_fused_add_div_hardtanh_mul_31:
.text.triton_poi_fused_add_div_hardtanh_mul_31:
[----:B------:R-:W0:Y:S02]  /*0000*/  LDC R1, c[0x0][0x28] ;  /* 0x00000a00ff017b82 */ /* 0x000e240000000800 */
[----:B------:R-:W1:Y:S01]  /*0010*/  S2R R2, SR_TID.X ;  /* 0x0000000000027919 */ /* 0x000e620000002100 */
[----:B------:R-:W2:Y:S01]  /*0020*/  LDC.64 R6, c[0x0][0x218] ;  /* 0x00008600ff067b82 */ /* 0x000ea20000000a00 */
[----:B------:R-:W-:Y:S01]  /*0030*/  ULDC.64 UR4, c[0x0][0x208] ;  /* 0x0000820000047ab9 */ /* 0x000fe20000000a00 */
[----:B------:R-:W3:Y:S01]  /*0040*/  S2R R3, SR_CTAID.X ;  /* 0x0000000000037919 */ /* 0x000ee20000002500 */
[----:B-1----:R-:W-:-:S05]  /*0050*/  LOP3.LUT R2, R2, 0x7f, RZ, 0xc0, !PT ;  /* 0x0000007f02027812 */ /* 0x002fca00078ec0ff */
[----:B---3--:R-:W-:Y:S02]  /*0060*/  IMAD R3, R3, 0x80, R2 ;  /* 0x0000008003037824 */ /* 0x008fe400078e0202 */
[----:B------:R-:W-:-:S03]  /*0070*/  IMAD.MOV.U32 R2, RZ, RZ, RZ ;  /* 0x000000ffff027224 */ /* 0x000fc600078e00ff */
[C---:B------:R-:W-:Y:S01]  /*0080*/  ISETP.GE.AND P0, PT, R3.reuse, 0x1e00, PT ;  /* 0x00001e000300780c */ /* 0x040fe20003f06270 */
[----:B------:R-:W-:-:S05]  /*0090*/  IMAD.HI R0, R3, -0x77777777, R2 ;  /* 0x8888888903007827 */ /* 0x000fca00078e0202 */
[----:B------:R-:W-:-:S04]  /*00a0*/  SHF.R.U32.HI R5, RZ, 0x1f, R0 ;  /* 0x0000001fff057819 */ /* 0x000fc80000011600 */
[CC--:B------:R-:W-:Y:S02]  /*00b0*/  LEA.HI.SX32 R2, R0.reuse, R5.reuse, 0x1a ;  /* 0x0000000500027211 */ /* 0x0c0fe400078fd2ff */
[----:B------:R-:W-:-:S03]  /*00c0*/  LEA.HI.SX32 R5, R0, R5, 0x16 ;  /* 0x0000000500057211 */ /* 0x000fc600078fb2ff */
[----:B------:R-:W-:-:S04]  /*00d0*/  IMAD R2, R2, -0x78, R3 ;  /* 0xffffff8802027824 */ /* 0x000fc800078e0203 */
[----:B------:R-:W-:Y:S01]  /*00e0*/  IMAD R5, R5, 0x78, R2 ;  /* 0x0000007805057824 */ /* 0x000fe200078e0202 */
[----:B------:R-:W-:-:S03]  /*00f0*/  HFMA2.MMA R2, -RZ, RZ, 0, 0 ;  /* 0x00000000ff027435 */ /* 0x000fc600000001ff */
[----:B--2---:R-:W-:Y:S02]  /*0100*/  IMAD.WIDE R6, R5, 0x4, R6 ;  /* 0x0000000405067825 */ /* 0x004fe400078e0206 */
[----:B------:R-:W1:Y:S05]  /*0110*/  LDC.64 R4, c[0x0][0x210] ;  /* 0x00008400ff047b82 */ /* 0x000e6a0000000a00 */
[----:B------:R2:W3:Y:S01]  /*0120*/  @!P0 LDG.E.EL R2, desc[UR4][R6.64] ;  /* 0x0000000406028981 */ /* 0x0004e2000c2e1900 */
[----:B------:R-:W-:Y:S02]  /*0130*/  IMAD.MOV.U32 R0, RZ, RZ, RZ ;  /* 0x000000ffff007224 */ /* 0x000fe400078e00ff */
[----:B--2---:R-:W2:Y:S01]  /*0140*/  LDC.64 R6, c[0x0][0x220] ;  /* 0x00008800ff067b82 */ /* 0x004ea20000000a00 */
[----:B-1----:R-:W-:-:S05]  /*0150*/  IMAD.WIDE R4, R3, 0x4, R4 ;  /* 0x0000000403047825 */ /* 0x002fca00078e0204 */
[----:B------:R-:W4:Y:S01]  /*0160*/  @!P0 LDG.E R0, desc[UR4][R4.64] ;  /* 0x0000000404008981 */ /* 0x000f22000c1e1900 */
[----:B---3--:R-:W-:-:S05]  /*0170*/  FADD R2, R2, 3 ;  /* 0x4040000002027421 */ /* 0x008fca0000000000 */
[----:B------:R-:W-:-:S04]  /*0180*/  FSETP.GTU.AND P1, PT, R2, RZ, PT ;  /* 0x000000ff0200720b */ /* 0x000fc80003f2c000 */
[----:B------:R-:W-:-:S04]  /*0190*/  FSEL R2, R2, RZ, P1 ;  /* 0x000000ff02027208 */ /* 0x000fc80000800000 */
[C---:B------:R-:W-:Y:S01]  /*01a0*/  FSETP.GEU.AND P2, PT, R2.reuse, 6, PT ;  /* 0x40c000000200780b */ /* 0x040fe20003f4e000 */
[C---:B------:R-:W-:Y:S01]  /*01b0*/  FMUL R9, R2.reuse, 0.16666667163372039795 ;  /* 0x3e2aaaab02097820 */ /* 0x040fe20000400000 */
[----:B------:R-:W-:-:S11]  /*01c0*/  FSETP.NAN.AND P1, PT, R2, R2, PT ;  /* 0x000000020200720b */ /* 0x000fd60003f28000 */
[----:B------:R-:W-:-:S05]  /*01d0*/  @P2 FSEL R9, R9, 1, P1 ;  /* 0x3f80000009092808 */ /* 0x000fca0000800000 */
[CC--:B----4-:R-:W-:Y:S01]  /*01e0*/  FFMA R2, R9.reuse, R0.reuse, 3 ;  /* 0x4040000009027423 */ /* 0x0d0fe20000000000 */
[----:B------:R-:W-:-:S04]  /*01f0*/  FMUL R9, R9, R0 ;  /* 0x0000000009097220 */ /* 0x000fc80000400000 */
[C---:B------:R-:W-:Y:S01]  /*0200*/  FSETP.GTU.AND P1, PT, R2.reuse, RZ, PT ;  /* 0x000000ff0200720b */ /* 0x040fe20003f2c000 */
[----:B------:R1:W-:Y:S03]  /*0210*/  @!P0 STG.E desc[UR4][R4.64], R9 ;  /* 0x0000000904008986 */ /* 0x0003e6000c101904 */
[----:B------:R-:W-:-:S04]  /*0220*/  FSEL R2, R2, RZ, P1 ;  /* 0x000000ff02027208 */ /* 0x000fc80000800000 */
[C---:B------:R-:W-:Y:S01]  /*0230*/  FSETP.GEU.AND P2, PT, R2.reuse, 6, PT ;  /* 0x40c000000200780b */ /* 0x040fe20003f4e000 */
[C---:B------:R-:W-:Y:S01]  /*0240*/  FMUL R8, R2.reuse, 0.16666667163372039795 ;  /* 0x3e2aaaab02087820 */ /* 0x040fe20000400000 */
[----:B------:R-:W-:Y:S01]  /*0250*/  FSETP.NAN.AND P1, PT, R2, R2, PT ;  /* 0x000000020200720b */ /* 0x000fe20003f28000 */
[----:B--2---:R-:W-:-:S10]  /*0260*/  IMAD.WIDE R2, R3, 0x4, R6 ;  /* 0x0000000403027825 */ /* 0x004fd400078e0206 */
[----:B------:R-:W-:-:S05]  /*0270*/  @P2 FSEL R8, R8, 1, P1 ;  /* 0x3f80000008082808 */ /* 0x000fca0000800000 */
[----:B------:R-:W-:Y:S01]  /*0280*/  FMUL R7, R9, R8 ;  /* 0x0000000809077220 */ /* 0x000fe20000400000 */
[----:B-1----:R-:W-:Y:S06]  /*0290*/  @P0 EXIT ;  /* 0x000000000000094d */ /* 0x002fec0003800000 */
[----:B------:R-:W-:Y:S01]  /*02a0*/  STG.E desc[UR4][R2.64], R7 ;  /* 0x0000000702007986 */ /* 0x000fe2000c101904 */
[----:B------:R-:W-:Y:S05]  /*02b0*/  EXIT ;  /* 0x000000000000794d */ /* 0x000fea0003800000 */
.L_x_0:
[----:B------:R-:W-:-:S00]  /*02c0*/  BRA `(.L_x_0) ;  /* 0xfffffffc00fc7947 */ /* 0x000fc0000383ffff */
[----:B------:R-:W-:-:S00]  /*02d0*/  NOP ;  /* 0x0000000000007918 */ /* 0x000fc00000000000 */
        /* <DEDUP_REMOVED lines=10> */
.L_x_1:


//--------------------- .nv.constant0.triton_poi_fused_add_div_hardtanh_mul_31 --------------------------
	.section	.nv.constant0.triton_poi_fused_add_div_hardtanh_mul_31,"a",@progbits
	.sectionflags	@""
	.align	4
.nv.constant0.triton_poi_fused_add_div_hardtanh_mul_31:
	.zero		556
